//
// Generated by NVIDIA NVVM Compiler
//
// Compiler Build ID: CL-36424714
// Cuda compilation tools, release 13.0, V13.0.88
// Based on NVVM 20.0.0
//

.version 9.0
.target sm_100
.address_size 64

	// .globl	_Z11vec_add_gpuPfS_S_

.visible .entry _Z11vec_add_gpuPfS_S_(
	.param .u64 .ptr .align 1 _Z11vec_add_gpuPfS_S__param_0,
	.param .u64 .ptr .align 1 _Z11vec_add_gpuPfS_S__param_1,
	.param .u64 .ptr .align 1 _Z11vec_add_gpuPfS_S__param_2
)
{
	.reg .pred 	%p<2>;
	.reg .b32 	%r<8>;
	.reg .b32 	%f<4>;
	.reg .b64 	%rd<11>;

	ld.param.u64 	%rd1, [_Z11vec_add_gpuPfS_S__param_0];
	ld.param.u64 	%rd2, [_Z11vec_add_gpuPfS_S__param_1];
	ld.param.u64 	%rd3, [_Z11vec_add_gpuPfS_S__param_2];
	mov.u32 	%r2, %nctaid.x;
	mov.u32 	%r3, %ctaid.y;
	mov.u32 	%r4, %ctaid.x;
	mad.lo.s32 	%r5, %r2, %r3, %r4;
	mov.u32 	%r6, %ntid.x;
	mov.u32 	%r7, %tid.x;
	mad.lo.s32 	%r1, %r5, %r6, %r7;
	setp.gt.s32 	%p1, %r1, 9999;
	@%p1 bra 	$L__BB0_2;
	cvta.to.global.u64 	%rd4, %rd1;
	cvta.to.global.u64 	%rd5, %rd2;
	cvta.to.global.u64 	%rd6, %rd3;
	mul.wide.s32 	%rd7, %r1, 4;
	add.s64 	%rd8, %rd4, %rd7;
	ld.global.f32 	%f1, [%rd8];
	add.s64 	%rd9, %rd5, %rd7;
	ld.global.f32 	%f2, [%rd9];
	add.f32 	%f3, %f1, %f2;
	add.s64 	%rd10, %rd6, %rd7;
	st.global.f32 	[%rd10], %f3;
$L__BB0_2:
	ret;

}


// ===== COMPILED SASS (sm_100) =====

	.target	sm_100

	.elftype	@"ET_EXEC"


//--------------------- .note.nv.tkinfo           --------------------------
	.section	.note.nv.tkinfo,"",@"SHT_NOTE"
	.sectionflags	@"SHF_NOTE_NV_TKINFO"
	.tkinfo
        /*0018*/ 	.word	0x00000002
        /*0030*/ 	.string	""
        /*0030*/ 	.string	"ptxas"
        /*0030*/ 	.string	"Cuda compilation tools, release 13.0, V13.0.88"
        /*0030*/ 	.string	"Build cuda_13.0.r13.0/compiler.36424714_0"
        /*0030*/ 	.string	"-arch sm_100 -m 64 "



//--------------------- .note.nv.cuinfo           --------------------------
	.section	.note.nv.cuinfo,"",@"SHT_NOTE"
	.sectionflags	@"SHF_NOTE_NV_CUINFO"
        /*0018*/ 	.short	0x0002
        /*001a*/ 	.short	0x0064
        /*001c*/ 	.short	0x0082
	.zero		2


//--------------------- .nv.info                  --------------------------
	.section	.nv.info,"",@"SHT_CUDA_INFO"
	.align	4


	//----- nvinfo : EIATTR_REGCOUNT
	.align		4
        /*0000*/ 	.byte	0x04, 0x2f
        /*0002*/ 	.short	(.L_1 - .L_0)
	.align		4
.L_0:
        /*0004*/ 	.word	index@(_Z11vec_add_gpuPfS_S_)
        /*0008*/ 	.word	0x0000000c


	//----- nvinfo : EIATTR_FRAME_SIZE
	.align		4
.L_1:
        /*000c*/ 	.byte	0x04, 0x11
        /*000e*/ 	.short	(.L_3 - .L_2)
	.align		4
.L_2:
        /*0010*/ 	.word	index@(_Z11vec_add_gpuPfS_S_)
        /*0014*/ 	.word	0x00000000


	//----- nvinfo : EIATTR_MIN_STACK_SIZE
	.align		4
.L_3:
        /*0018*/ 	.byte	0x04, 0x12
        /*001a*/ 	.short	(.L_5 - .L_4)
	.align		4
.L_4:
        /*001c*/ 	.word	index@(_Z11vec_add_gpuPfS_S_)
        /*0020*/ 	.word	0x00000000
.L_5:


//--------------------- .nv.compat                --------------------------
	.section	.nv.compat,"",@"SHT_CUDA_COMPAT_INFO"
	.align	4
        /*0000*/ 	.byte	0x02, 0x09, 0x00, 0x00, 0x02, 0x02, 0x01, 0x00, 0x02, 0x05, 0x05, 0x00, 0x03, 0x07, 0x01, 0x01
        /*0010*/ 	.byte	0x02, 0x03, 0x00, 0x00, 0x02, 0x06, 0x01, 0x00, 0x04, 0x0b, 0x08, 0x00, 0x09, 0x00, 0x00, 0x00
        /*0020*/ 	.byte	0x00, 0x00, 0x00, 0x00


//--------------------- .nv.info._Z11vec_add_gpuPfS_S_ --------------------------
	.section	.nv.info._Z11vec_add_gpuPfS_S_,"",@"SHT_CUDA_INFO"
	.sectionflags	@""
	.align	4


	//----- nvinfo : EIATTR_CUDA_API_VERSION
	.align		4
        /*0000*/ 	.byte	0x04, 0x37
        /*0002*/ 	.short	(.L_7 - .L_6)
.L_6:
        /*0004*/ 	.word	0x00000082


	//----- nvinfo : EIATTR_KPARAM_INFO
	.align		4
.L_7:
        /*0008*/ 	.byte	0x04, 0x17
        /*000a*/ 	.short	(.L_9 - .L_8)
.L_8:
        /*000c*/ 	.word	0x00000000
        /*0010*/ 	.short	0x0002
        /*0012*/ 	.short	0x0010
        /*0014*/ 	.byte	0x00, 0xf5, 0x21, 0x00


	//----- nvinfo : EIATTR_KPARAM_INFO
	.align		4
.L_9:
        /*0018*/ 	.byte	0x04, 0x17
        /*001a*/ 	.short	(.L_11 - .L_10)
.L_10:
        /*001c*/ 	.word	0x00000000
        /*0020*/ 	.short	0x0001
        /*0022*/ 	.short	0x0008
        /*0024*/ 	.byte	0x00, 0xf5, 0x21, 0x00


	//----- nvinfo : EIATTR_KPARAM_INFO
	.align		4
.L_11:
        /*0028*/ 	.byte	0x04, 0x17
        /*002a*/ 	.short	(.L_13 - .L_12)
.L_12:
        /*002c*/ 	.word	0x00000000
        /*0030*/ 	.short	0x0000
        /*0032*/ 	.short	0x0000
        /*0034*/ 	.byte	0x00, 0xf5, 0x21, 0x00


	//----- nvinfo : EIATTR_SPARSE_MMA_MASK
	.align		4
.L_13:
        /*0038*/ 	.byte	0x03, 0x50
        /*003a*/ 	.short	0x0000


	//----- nvinfo : EIATTR_MAXREG_COUNT
	.align		4
        /*003c*/ 	.byte	0x03, 0x1b
        /*003e*/ 	.short	0x00ff


	//----- nvinfo : EIATTR_MERCURY_ISA_VERSION
	.align		4
        /*0040*/ 	.byte	0x03, 0x5f
        /*0042*/ 	.short	0x0101


	//----- nvinfo : EIATTR_VRC_CTA_INIT_COUNT
	.align		4
        /*0044*/ 	.byte	0x02, 0x4a
	.zero		1
	.zero		1


	//----- nvinfo : EIATTR_EXIT_INSTR_OFFSETS
	.align		4
        /*0048*/ 	.byte	0x04, 0x1c
        /*004a*/ 	.short	(.L_15 - .L_14)


	//   ....[0]....
.L_14:
        /*004c*/ 	.word	0x00000090


	//   ....[1]....
        /*0050*/ 	.word	0x00000150


	//----- nvinfo : EIATTR_CBANK_PARAM_SIZE
	.align		4
.L_15:
        /*0054*/ 	.byte	0x03, 0x19
        /*0056*/ 	.short	0x0018


	//----- nvinfo : EIATTR_PARAM_CBANK
	.align		4
        /*0058*/ 	.byte	0x04, 0x0a
        /*005a*/ 	.short	(.L_17 - .L_16)
	.align		4
.L_16:
        /*005c*/ 	.word	index@(.nv.constant0._Z11vec_add_gpuPfS_S_)
        /*0060*/ 	.short	0x0380
        /*0062*/ 	.short	0x0018


	//----- nvinfo : EIATTR_SW_WAR
	.align		4
.L_17:
        /*0064*/ 	.byte	0x04, 0x36
        /*0066*/ 	.short	(.L_19 - .L_18)
.L_18:
        /*0068*/ 	.word	0x00000008
.L_19:


//--------------------- .nv.callgraph             --------------------------
	.section	.nv.callgraph,"",@"SHT_CUDA_CALLGRAPH"
	.align	4
	.sectionentsize	8
	.align		4
        /*0000*/ 	.word	0x00000000
	.align		4
        /*0004*/ 	.word	0xffffffff
	.align		4
        /*0008*/ 	.word	0x00000000
	.align		4
        /*000c*/ 	.word	0xfffffffe
	.align		4
        /*0010*/ 	.word	0x00000000
	.align		4
        /*0014*/ 	.word	0xfffffffd
	.align		4
        /*0018*/ 	.word	0x00000000
	.align		4
        /*001c*/ 	.word	0xfffffffc


//--------------------- .text._Z11vec_add_gpuPfS_S_ --------------------------
	.section	.text._Z11vec_add_gpuPfS_S_,"ax",@progbits
	.align	128
        .global         _Z11vec_add_gpuPfS_S_
        .type           _Z11vec_add_gpuPfS_S_,@function
        .size           _Z11vec_add_gpuPfS_S_,(.L_x_1 - _Z11vec_add_gpuPfS_S_)
        .other          _Z11vec_add_gpuPfS_S_,@"STO_CUDA_ENTRY STV_DEFAULT"
_Z11vec_add_gpuPfS_S_:
.text._Z11vec_add_gpuPfS_S_:
[----:B------:R-:W-:Y:S01]  /*0000*/  LDC R1, c[0x0][0x37c] ;  /* 0x0000df00ff017b82 */ /* 0x000fe20000000800 */
[----:B------:R-:W0:Y:S07]  /*0010*/  S2R R0, SR_TID.X ;  /* 0x0000000000007919 */ /* 0x000e2e0000002100 */
[----:B------:R-:W-:Y:S01]  /*0020*/  S2UR UR5, SR_CTAID.Y ;  /* 0x00000000000579c3 */ /* 0x000fe20000002600 */
[----:B------:R-:W1:Y:S07]  /*0030*/  LDCU UR4, c[0x0][0x370] ;  /* 0x00006e00ff0477ac */ /* 0x000e6e0008000800 */
[----:B------:R-:W1:Y:S08]  /*0040*/  S2UR UR6, SR_CTAID.X ;  /* 0x00000000000679c3 */ /* 0x000e700000002500 */
[----:B------:R-:W0:Y:S01]  /*0050*/  LDC R9, c[0x0][0x360] ;  /* 0x0000d800ff097b82 */ /* 0x000e220000000800 */
[----:B-1----:R-:W-:-:S06]  /*0060*/  UIMAD UR4, UR4, UR5, UR6 ;  /* 0x00000005040472a4 */ /* 0x002fcc000f8e0206 */
[----:B0-----:R-:W-:-:S05]  /*0070*/  IMAD R9, R9, UR4, R0 ;  /* 0x0000000409097c24 */ /* 0x001fca000f8e0200 */
[----:B------:R-:W-:-:S13]  /*0080*/  ISETP.GT.AND P0, PT, R9, 0x270f, PT ;  /* 0x0000270f0900780c */ /* 0x000fda0003f04270 */
[----:B------:R-:W-:Y:S05]  /*0090*/  @P0 EXIT ;  /* 0x000000000000094d */ /* 0x000fea0003800000 */
[----:B------:R-:W0:Y:S01]  /*00a0*/  LDC.64 R2, c[0x0][0x380] ;  /* 0x0000e000ff027b82 */ /* 0x000e220000000a00 */
[----:B------:R-:W1:Y:S07]  /*00b0*/  LDCU.64 UR4, c[0x0][0x358] ;  /* 0x00006b00ff0477ac */ /* 0x000e6e0008000a00 */
[----:B------:R-:W2:Y:S08]  /*00c0*/  LDC.64 R4, c[0x0][0x388] ;  /* 0x0000e200ff047b82 */ /* 0x000eb00000000a00 */
[----:B------:R-:W3:Y:S01]  /*00d0*/  LDC.64 R6, c[0x0][0x390] ;  /* 0x0000e400ff067b82 */ /* 0x000ee20000000a00 */
[----:B0-----:R-:W-:-:S06]  /*00e0*/  IMAD.WIDE R2, R9, 0x4, R2 ;  /* 0x0000000409027825 */ /* 0x001fcc00078e0202 */
[----:B-1----:R-:W4:Y:S01]  /*00f0*/  LDG.E R2, desc[UR4][R2.64] ;  /* 0x0000000402027981 */ /* 0x002f22000c1e1900 */
[----:B--2---:R-:W-:-:S06]  /*0100*/  IMAD.WIDE R4, R9, 0x4, R4 ;  /* 0x0000000409047825 */ /* 0x004fcc00078e0204 */
[----:B------:R-:W4:Y:S01]  /*0110*/  LDG.E R5, desc[UR4][R4.64] ;  /* 0x0000000404057981 */ /* 0x000f22000c1e1900 */
[----:B---3--:R-:W-:-:S04]  /*0120*/  IMAD.WIDE R6, R9, 0x4, R6 ;  /* 0x0000000409067825 */ /* 0x008fc800078e0206 */
[----:B----4-:R-:W-:-:S05]  /*0130*/  FADD R9, R2, R5 ;  /* 0x0000000502097221 */ /* 0x010fca0000000000 */
[----:B------:R-:W-:Y:S01]  /*0140*/  STG.E desc[UR4][R6.64], R9 ;  /* 0x0000000906007986 */ /* 0x000fe2000c101904 */
[----:B------:R-:W-:Y:S05]  /*0150*/  EXIT ;  /* 0x000000000000794d */ /* 0x000fea0003800000 */
.L_x_0:
[----:B------:R-:W-:-:S00]  /*0160*/  BRA `(.L_x_0) ;  /* 0xfffffffc00fc7947 */ /* 0x000fc0000383ffff */
[----:B------:R-:W-:-:S00]  /*0170*/  NOP ;  /* 0x0000000000007918 */ /* 0x000fc00000000000 */
        /* <DEDUP_REMOVED lines=8> */
.L_x_1:


//--------------------- .nv.shared.reserved.0     --------------------------
	.section	.nv.shared.reserved.0,"aw",@nobits
	.weak		__nv_reservedSMEM_offset_0_alias
	.size		__nv_reservedSMEM_offset_0_alias, 0, 64
	.other		__nv_reservedSMEM_offset_0_alias,@"STO_CUDA_RESERVED_SHARED STV_DEFAULT"
__nv_reservedSMEM_offset_0_alias:
	.zero		0
	.zero		64


//--------------------- .nv.constant0._Z11vec_add_gpuPfS_S_ --------------------------
	.section	.nv.constant0._Z11vec_add_gpuPfS_S_,"a",@progbits
	.sectionflags	@""
	.align	4
.nv.constant0._Z11vec_add_gpuPfS_S_:
	.zero		920


//--------------------- SYMBOLS --------------------------

	.type		.nv.reservedSmem.offset0,@object
	.size		.nv.reservedSmem.offset0,0x4
